//
// Generated by NVIDIA NVVM Compiler
//
// Compiler Build ID: CL-36424714
// Cuda compilation tools, release 13.0, V13.0.88
// Based on NVVM 20.0.0
//

.version 9.0
.target sm_100
.address_size 64

	// .globl	_Z10loop_primeiiPi

.visible .entry _Z10loop_primeiiPi(
	.param .u32 _Z10loop_primeiiPi_param_0,
	.param .u32 _Z10loop_primeiiPi_param_1,
	.param .u64 .ptr .align 1 _Z10loop_primeiiPi_param_2
)
{
	.reg .pred 	%p<8>;
	.reg .b32 	%r<15>;
	.reg .b32 	%f<4>;
	.reg .b64 	%rd<5>;
	.reg .b64 	%fd<3>;

	ld.param.u32 	%r6, [_Z10loop_primeiiPi_param_0];
	ld.param.u32 	%r7, [_Z10loop_primeiiPi_param_1];
	ld.param.u64 	%rd2, [_Z10loop_primeiiPi_param_2];
	mov.u32 	%r13, %ctaid.x;
	setp.ge.s32 	%p1, %r13, %r6;
	@%p1 bra 	$L__BB0_9;
	cvta.to.global.u64 	%rd3, %rd2;
	mul.wide.u32 	%rd4, %r13, 4;
	add.s64 	%rd1, %rd3, %rd4;
$L__BB0_2:
	and.b32  	%r8, %r13, 1;
	setp.eq.b32 	%p2, %r8, 1;
	not.pred 	%p3, %p2;
	@%p3 bra 	$L__BB0_8;
	cvt.rn.f32.s32 	%f2, %r13;
	sqrt.rn.f32 	%f3, %f2;
	add.f32 	%f1, %f3, 0f3F800000;
	setp.leu.f32 	%p4, %f1, 0f40400000;
	@%p4 bra 	$L__BB0_7;
	cvt.f64.f32 	%fd1, %f1;
	mov.b32 	%r14, 3;
	bra.uni 	$L__BB0_6;
$L__BB0_5:
	add.s32 	%r14, %r14, 2;
	cvt.rn.f64.u32 	%fd2, %r14;
	setp.geu.f64 	%p6, %fd2, %fd1;
	@%p6 bra 	$L__BB0_7;
$L__BB0_6:
	rem.s32 	%r10, %r13, %r14;
	setp.eq.s32 	%p5, %r10, 0;
	@%p5 bra 	$L__BB0_8;
	bra.uni 	$L__BB0_5;
$L__BB0_7:
	ld.global.u32 	%r11, [%rd1];
	add.s32 	%r12, %r11, 1;
	st.global.u32 	[%rd1], %r12;
$L__BB0_8:
	add.s32 	%r13, %r13, %r7;
	setp.lt.s32 	%p7, %r13, %r6;
	@%p7 bra 	$L__BB0_2;
$L__BB0_9:
	ret;

}


// ===== COMPILED SASS (sm_100) =====

	.target	sm_100

	.elftype	@"ET_EXEC"


//--------------------- .note.nv.tkinfo           --------------------------
	.section	.note.nv.tkinfo,"",@"SHT_NOTE"
	.sectionflags	@"SHF_NOTE_NV_TKINFO"
	.tkinfo
        /*0018*/ 	.word	0x00000002
        /*0030*/ 	.string	""
        /*0030*/ 	.string	"ptxas"
        /*0030*/ 	.string	"Cuda compilation tools, release 13.0, V13.0.88"
        /*0030*/ 	.string	"Build cuda_13.0.r13.0/compiler.36424714_0"
        /*0030*/ 	.string	"-arch sm_100 -m 64 "



//--------------------- .note.nv.cuinfo           --------------------------
	.section	.note.nv.cuinfo,"",@"SHT_NOTE"
	.sectionflags	@"SHF_NOTE_NV_CUINFO"
        /*0018*/ 	.short	0x0002
        /*001a*/ 	.short	0x0064
        /*001c*/ 	.short	0x0082
	.zero		2


//--------------------- .nv.info                  --------------------------
	.section	.nv.info,"",@"SHT_CUDA_INFO"
	.align	4


	//----- nvinfo : EIATTR_REGCOUNT
	.align		4
        /*0000*/ 	.byte	0x04, 0x2f
        /*0002*/ 	.short	(.L_1 - .L_0)
	.align		4
.L_0:
        /*0004*/ 	.word	index@(_Z10loop_primeiiPi)
        /*0008*/ 	.word	0x00000011


	//----- nvinfo : EIATTR_FRAME_SIZE
	.align		4
.L_1:
        /*000c*/ 	.byte	0x04, 0x11
        /*000e*/ 	.short	(.L_3 - .L_2)
	.align		4
.L_2:
        /*0010*/ 	.word	index@($__internal_0_$__cuda_sm20_sqrt_rn_f32_slowpath)
        /*0014*/ 	.word	0x00000000


	//----- nvinfo : EIATTR_FRAME_SIZE
	.align		4
.L_3:
        /*0018*/ 	.byte	0x04, 0x11
        /*001a*/ 	.short	(.L_5 - .L_4)
	.align		4
.L_4:
        /*001c*/ 	.word	index@(_Z10loop_primeiiPi)
        /*0020*/ 	.word	0x00000000


	//----- nvinfo : EIATTR_MIN_STACK_SIZE
	.align		4
.L_5:
        /*0024*/ 	.byte	0x04, 0x12
        /*0026*/ 	.short	(.L_7 - .L_6)
	.align		4
.L_6:
        /*0028*/ 	.word	index@(_Z10loop_primeiiPi)
        /*002c*/ 	.word	0x00000000
.L_7:


//--------------------- .nv.compat                --------------------------
	.section	.nv.compat,"",@"SHT_CUDA_COMPAT_INFO"
	.align	4
        /*0000*/ 	.byte	0x02, 0x09, 0x00, 0x00, 0x02, 0x02, 0x01, 0x00, 0x02, 0x05, 0x05, 0x00, 0x03, 0x07, 0x01, 0x01
        /*0010*/ 	.byte	0x02, 0x03, 0x00, 0x00, 0x02, 0x06, 0x01, 0x00, 0x04, 0x0b, 0x08, 0x00, 0x01, 0x00, 0x00, 0x00
        /*0020*/ 	.byte	0x00, 0x00, 0x00, 0x00


//--------------------- .nv.info._Z10loop_primeiiPi --------------------------
	.section	.nv.info._Z10loop_primeiiPi,"",@"SHT_CUDA_INFO"
	.sectionflags	@""
	.align	4


	//----- nvinfo : EIATTR_CUDA_API_VERSION
	.align		4
        /*0000*/ 	.byte	0x04, 0x37
        /*0002*/ 	.short	(.L_9 - .L_8)
.L_8:
        /*0004*/ 	.word	0x00000082


	//----- nvinfo : EIATTR_KPARAM_INFO
	.align		4
.L_9:
        /*0008*/ 	.byte	0x04, 0x17
        /*000a*/ 	.short	(.L_11 - .L_10)
.L_10:
        /*000c*/ 	.word	0x00000000
        /*0010*/ 	.short	0x0002
        /*0012*/ 	.short	0x0008
        /*0014*/ 	.byte	0x00, 0xf5, 0x21, 0x00


	//----- nvinfo : EIATTR_KPARAM_INFO
	.align		4
.L_11:
        /*0018*/ 	.byte	0x04, 0x17
        /*001a*/ 	.short	(.L_13 - .L_12)
.L_12:
        /*001c*/ 	.word	0x00000000
        /*0020*/ 	.short	0x0001
        /*0022*/ 	.short	0x0004
        /*0024*/ 	.byte	0x00, 0xf0, 0x11, 0x00


	//----- nvinfo : EIATTR_KPARAM_INFO
	.align		4
.L_13:
        /*0028*/ 	.byte	0x04, 0x17
        /*002a*/ 	.short	(.L_15 - .L_14)
.L_14:
        /*002c*/ 	.word	0x00000000
        /*0030*/ 	.short	0x0000
        /*0032*/ 	.short	0x0000
        /*0034*/ 	.byte	0x00, 0xf0, 0x11, 0x00


	//----- nvinfo : EIATTR_SPARSE_MMA_MASK
	.align		4
.L_15:
        /*0038*/ 	.byte	0x03, 0x50
        /*003a*/ 	.short	0x0000


	//----- nvinfo : EIATTR_MAXREG_COUNT
	.align		4
        /*003c*/ 	.byte	0x03, 0x1b
        /*003e*/ 	.short	0x00ff


	//----- nvinfo : EIATTR_MERCURY_ISA_VERSION
	.align		4
        /*0040*/ 	.byte	0x03, 0x5f
        /*0042*/ 	.short	0x0101


	//----- nvinfo : EIATTR_VRC_CTA_INIT_COUNT
	.align		4
        /*0044*/ 	.byte	0x02, 0x4a
	.zero		1
	.zero		1


	//----- nvinfo : EIATTR_EXIT_INSTR_OFFSETS
	.align		4
        /*0048*/ 	.byte	0x04, 0x1c
        /*004a*/ 	.short	(.L_17 - .L_16)


	//   ....[0]....
.L_16:
        /*004c*/ 	.word	0x00000040


	//   ....[1]....
        /*0050*/ 	.word	0x00000420


	//----- nvinfo : EIATTR_CRS_STACK_SIZE
	.align		4
.L_17:
        /*0054*/ 	.byte	0x04, 0x1e
        /*0056*/ 	.short	(.L_19 - .L_18)
.L_18:
        /*0058*/ 	.word	0x00000000


	//----- nvinfo : EIATTR_CBANK_PARAM_SIZE
	.align		4
.L_19:
        /*005c*/ 	.byte	0x03, 0x19
        /*005e*/ 	.short	0x0010


	//----- nvinfo : EIATTR_PARAM_CBANK
	.align		4
        /*0060*/ 	.byte	0x04, 0x0a
        /*0062*/ 	.short	(.L_21 - .L_20)
	.align		4
.L_20:
        /*0064*/ 	.word	index@(.nv.constant0._Z10loop_primeiiPi)
        /*0068*/ 	.short	0x0380
        /*006a*/ 	.short	0x0010


	//----- nvinfo : EIATTR_SW_WAR
	.align		4
.L_21:
        /*006c*/ 	.byte	0x04, 0x36
        /*006e*/ 	.short	(.L_23 - .L_22)
.L_22:
        /*0070*/ 	.word	0x00000008
.L_23:


//--------------------- .nv.callgraph             --------------------------
	.section	.nv.callgraph,"",@"SHT_CUDA_CALLGRAPH"
	.align	4
	.sectionentsize	8
	.align		4
        /*0000*/ 	.word	0x00000000
	.align		4
        /*0004*/ 	.word	0xffffffff
	.align		4
        /*0008*/ 	.word	0x00000000
	.align		4
        /*000c*/ 	.word	0xfffffffe
	.align		4
        /*0010*/ 	.word	0x00000000
	.align		4
        /*0014*/ 	.word	0xfffffffd
	.align		4
        /*0018*/ 	.word	0x00000000
	.align		4
        /*001c*/ 	.word	0xfffffffc


//--------------------- .text._Z10loop_primeiiPi  --------------------------
	.section	.text._Z10loop_primeiiPi,"ax",@progbits
	.align	128
        .global         _Z10loop_primeiiPi
        .type           _Z10loop_primeiiPi,@function
        .size           _Z10loop_primeiiPi,(.L_x_8 - _Z10loop_primeiiPi)
        .other          _Z10loop_primeiiPi,@"STO_CUDA_ENTRY STV_DEFAULT"
_Z10loop_primeiiPi:
.text._Z10loop_primeiiPi:
[----:B------:R-:W-:Y:S08]  /*0000*/  LDC R1, c[0x0][0x37c] ;  /* 0x0000df00ff017b82 */ /* 0x000ff00000000800 */
[----:B------:R-:W0:Y:S08]  /*0010*/  S2UR UR4, SR_CTAID.X ;  /* 0x00000000000479c3 */ /* 0x000e300000002500 */
[----:B------:R-:W0:Y:S02]  /*0020*/  LDC R0, c[0x0][0x380] ;  /* 0x0000e000ff007b82 */ /* 0x000e240000000800 */
[----:B0-----:R-:W-:-:S13]  /*0030*/  ISETP.LE.AND P0, PT, R0, UR4, PT ;  /* 0x0000000400007c0c */ /* 0x001fda000bf03270 */
[----:B------:R-:W-:Y:S05]  /*0040*/  @P0 EXIT ;  /* 0x000000000000094d */ /* 0x000fea0003800000 */
[----:B------:R-:W0:Y:S01]  /*0050*/  LDC.64 R2, c[0x0][0x388] ;  /* 0x0000e200ff027b82 */ /* 0x000e220000000a00 */
[----:B------:R-:W-:Y:S01]  /*0060*/  IMAD.U32 R4, RZ, RZ, UR4 ;  /* 0x00000004ff047e24 */ /* 0x000fe2000f8e00ff */
[----:B------:R-:W1:Y:S03]  /*0070*/  LDCU.64 UR6, c[0x0][0x358] ;  /* 0x00006b00ff0677ac */ /* 0x000e660008000a00 */
[----:B01----:R-:W-:-:S07]  /*0080*/  IMAD.WIDE.U32 R2, R4, 0x4, R2 ;  /* 0x0000000404027825 */ /* 0x003fce00078e0002 */
.L_x_5:
[----:B------:R-:W-:-:S04]  /*0090*/  LOP3.LUT R0, R4, 0x1, RZ, 0xc0, !PT ;  /* 0x0000000104007812 */ /* 0x000fc800078ec0ff */
[----:B------:R-:W-:-:S13]  /*00a0*/  ISETP.NE.U32.AND P0, PT, R0, 0x1, PT ;  /* 0x000000010000780c */ /* 0x000fda0003f05070 */
[----:B-1----:R-:W-:Y:S05]  /*00b0*/  @P0 BRA `(.L_x_0) ;  /* 0x0000000000c80947 */ /* 0x002fea0003800000 */
[----:B------:R-:W-:-:S04]  /*00c0*/  I2FP.F32.S32 R5, R4 ;  /* 0x0000000400057245 */ /* 0x000fc80000201400 */
[----:B------:R0:W1:Y:S01]  /*00d0*/  MUFU.RSQ R6, R5 ;  /* 0x0000000500067308 */ /* 0x0000620000001400 */
[----:B------:R-:W-:-:S05]  /*00e0*/  VIADD R0, R5, 0xf3000000 ;  /* 0xf300000005007836 */ /* 0x000fca0000000000 */
[----:B------:R-:W-:-:S13]  /*00f0*/  ISETP.GT.U32.AND P0, PT, R0, 0x727fffff, PT ;  /* 0x727fffff0000780c */ /* 0x000fda0003f04070 */
[----:B01----:R-:W-:Y:S05]  /*0100*/  @!P0 BRA `(.L_x_1) ;  /* 0x0000000000108947 */ /* 0x003fea0003800000 */
[----:B------:R-:W-:-:S07]  /*0110*/  MOV R8, 0x130 ;  /* 0x0000013000087802 */ /* 0x000fce0000000f00 */
[----:B------:R-:W-:Y:S05]  /*0120*/  CALL.REL.NOINC `($__internal_0_$__cuda_sm20_sqrt_rn_f32_slowpath) ;  /* 0x0000000000c07944 */ /* 0x000fea0003c00000 */
[----:B------:R-:W-:Y:S01]  /*0130*/  MOV R0, R5 ;  /* 0x0000000500007202 */ /* 0x000fe20000000f00 */
[----:B------:R-:W-:Y:S06]  /*0140*/  BRA `(.L_x_2) ;  /* 0x0000000000107947 */ /* 0x000fec0003800000 */
.L_x_1:
[----:B------:R-:W-:Y:S01]  /*0150*/  FMUL.FTZ R0, R5, R6 ;  /* 0x0000000605007220 */ /* 0x000fe20000410000 */
[----:B------:R-:W-:-:S03]  /*0160*/  FMUL.FTZ R6, R6, 0.5 ;  /* 0x3f00000006067820 */ /* 0x000fc60000410000 */
[----:B------:R-:W-:-:S04]  /*0170*/  FFMA R5, -R0, R0, R5 ;  /* 0x0000000000057223 */ /* 0x000fc80000000105 */
[----:B------:R-:W-:-:S07]  /*0180*/  FFMA R0, R5, R6, R0 ;  /* 0x0000000605007223 */ /* 0x000fce0000000000 */
.L_x_2:
[----:B------:R-:W-:-:S05]  /*0190*/  FADD R6, R0, 1 ;  /* 0x3f80000000067421 */ /* 0x000fca0000000000 */
[----:B------:R-:W-:-:S13]  /*01a0*/  FSETP.GT.AND P0, PT, R6, 3, PT ;  /* 0x404000000600780b */ /* 0x000fda0003f04000 */
[----:B------:R-:W-:Y:S05]  /*01b0*/  @!P0 BRA `(.L_x_3) ;  /* 0x00000000007c8947 */ /* 0x000fea0003800000 */
[----:B------:R-:W0:Y:S01]  /*01c0*/  F2F.F64.F32 R6, R6 ;  /* 0x0000000600067310 */ /* 0x000e220000201800 */
[----:B------:R-:W-:Y:S01]  /*01d0*/  IABS R10, R4 ;  /* 0x00000004000a7213 */ /* 0x000fe20000000000 */
[----:B------:R-:W-:-:S07]  /*01e0*/  IMAD.MOV.U32 R0, RZ, RZ, 0x3 ;  /* 0x00000003ff007424 */ /* 0x000fce00078e00ff */
.L_x_4:
[-C--:B------:R-:W-:Y:S02]  /*01f0*/  IABS R12, R0.reuse ;  /* 0x00000000000c7213 */ /* 0x080fe40000000000 */
[----:B------:R-:W-:Y:S02]  /*0200*/  IABS R13, R0 ;  /* 0x00000000000d7213 */ /* 0x000fe40000000000 */
[----:B------:R-:W1:Y:S01]  /*0210*/  I2F.RP R5, R12 ;  /* 0x0000000c00057306 */ /* 0x000e620000209400 */
[----:B------:R-:W-:Y:S02]  /*0220*/  ISETP.GE.AND P2, PT, R4, RZ, PT ;  /* 0x000000ff0400720c */ /* 0x000fe40003f46270 */
[----:B------:R-:W-:-:S05]  /*0230*/  IMAD.MOV R14, RZ, RZ, -R13 ;  /* 0x000000ffff0e7224 */ /* 0x000fca00078e0a0d */
[----:B-1----:R-:W1:Y:S02]  /*0240*/  MUFU.RCP R5, R5 ;  /* 0x0000000500057308 */ /* 0x002e640000001000 */
[----:B-1----:R-:W-:Y:S02]  /*0250*/  IADD3 R8, PT, PT, R5, 0xffffffe, RZ ;  /* 0x0ffffffe05087810 */ /* 0x002fe40007ffe0ff */
[----:B------:R-:W-:-:S04]  /*0260*/  IABS R5, R4 ;  /* 0x0000000400057213 */ /* 0x000fc80000000000 */
[----:B------:R1:W2:Y:S02]  /*0270*/  F2I.FTZ.U32.TRUNC.NTZ R9, R8 ;  /* 0x0000000800097305 */ /* 0x0002a4000021f000 */
[----:B-1----:R-:W-:Y:S02]  /*0280*/  HFMA2 R8, -RZ, RZ, 0, 0 ;  /* 0x00000000ff087431 */ /* 0x002fe400000001ff */
[----:B--2---:R-:W-:-:S04]  /*0290*/  IMAD.MOV R11, RZ, RZ, -R9 ;  /* 0x000000ffff0b7224 */ /* 0x004fc800078e0a09 */
[----:B------:R-:W-:-:S04]  /*02a0*/  IMAD R11, R11, R12, RZ ;  /* 0x0000000c0b0b7224 */ /* 0x000fc800078e02ff */
[----:B------:R-:W-:-:S06]  /*02b0*/  IMAD.HI.U32 R9, R9, R11, R8 ;  /* 0x0000000b09097227 */ /* 0x000fcc00078e0008 */
[----:B------:R-:W-:-:S04]  /*02c0*/  IMAD.HI.U32 R9, R9, R10, RZ ;  /* 0x0000000a09097227 */ /* 0x000fc800078e00ff */
[----:B------:R-:W-:-:S05]  /*02d0*/  IMAD R9, R9, R14, R5 ;  /* 0x0000000e09097224 */ /* 0x000fca00078e0205 */
[----:B------:R-:W-:-:S13]  /*02e0*/  ISETP.GT.U32.AND P0, PT, R12, R9, PT ;  /* 0x000000090c00720c */ /* 0x000fda0003f04070 */
[----:B------:R-:W-:Y:S02]  /*02f0*/  @!P0 IADD3 R9, PT, PT, R9, -R12, RZ ;  /* 0x8000000c09098210 */ /* 0x000fe40007ffe0ff */
[----:B------:R-:W-:Y:S02]  /*0300*/  ISETP.NE.AND P0, PT, R0, RZ, PT ;  /* 0x000000ff0000720c */ /* 0x000fe40003f05270 */
[----:B------:R-:W-:-:S13]  /*0310*/  ISETP.GT.U32.AND P1, PT, R12, R9, PT ;  /* 0x000000090c00720c */ /* 0x000fda0003f24070 */
[----:B------:R-:W-:-:S05]  /*0320*/  @!P1 IMAD.IADD R9, R9, 0x1, -R12 ;  /* 0x0000000109099824 */ /* 0x000fca00078e0a0c */
[----:B------:R-:W-:Y:S02]  /*0330*/  @!P2 IADD3 R9, PT, PT, -R9, RZ, RZ ;  /* 0x000000ff0909a210 */ /* 0x000fe40007ffe1ff */
[----:B------:R-:W-:-:S04]  /*0340*/  @!P0 LOP3.LUT R9, RZ, R0, RZ, 0x33, !PT ;  /* 0x00000000ff098212 */ /* 0x000fc800078e33ff */
[----:B------:R-:W-:-:S13]  /*0350*/  ISETP.NE.AND P0, PT, R9, RZ, PT ;  /* 0x000000ff0900720c */ /* 0x000fda0003f05270 */
[----:B------:R-:W-:Y:S05]  /*0360*/  @!P0 BRA `(.L_x_0) ;  /* 0x00000000001c8947 */ /* 0x000fea0003800000 */
[----:B------:R-:W-:-:S04]  /*0370*/  VIADD R0, R0, 0x2 ;  /* 0x0000000200007836 */ /* 0x000fc80000000000 */
[----:B------:R-:W0:Y:S02]  /*0380*/  I2F.F64.U32 R8, R0 ;  /* 0x0000000000087312 */ /* 0x000e240000201800 */
[----:B0-----:R-:W-:-:S14]  /*0390*/  DSETP.GEU.AND P0, PT, R8, R6, PT ;  /* 0x000000060800722a */ /* 0x001fdc0003f0e000 */
[----:B------:R-:W-:Y:S05]  /*03a0*/  @!P0 BRA `(.L_x_4) ;  /* 0xfffffffc00908947 */ /* 0x000fea000383ffff */
.L_x_3:
[----:B------:R-:W2:Y:S02]  /*03b0*/  LDG.E R0, desc[UR6][R2.64] ;  /* 0x0000000602007981 */ /* 0x000ea4000c1e1900 */
[----:B--2---:R-:W-:-:S05]  /*03c0*/  IADD3 R5, PT, PT, R0, 0x1, RZ ;  /* 0x0000000100057810 */ /* 0x004fca0007ffe0ff */
[----:B------:R1:W-:Y:S02]  /*03d0*/  STG.E desc[UR6][R2.64], R5 ;  /* 0x0000000502007986 */ /* 0x0003e4000c101906 */
.L_x_0:
[----:B0-----:R-:W0:Y:S02]  /*03e0*/  LDC.64 R6, c[0x0][0x380] ;  /* 0x0000e000ff067b82 */ /* 0x001e240000000a00 */
[----:B0-----:R-:W-:-:S05]  /*03f0*/  IMAD.IADD R4, R4, 0x1, R7 ;  /* 0x0000000104047824 */ /* 0x001fca00078e0207 */
[----:B------:R-:W-:-:S13]  /*0400*/  ISETP.GE.AND P0, PT, R4, R6, PT ;  /* 0x000000060400720c */ /* 0x000fda0003f06270 */
[----:B------:R-:W-:Y:S05]  /*0410*/  @!P0 BRA `(.L_x_5) ;  /* 0xfffffffc001c8947 */ /* 0x000fea000383ffff */
[----:B------:R-:W-:Y:S05]  /*0420*/  EXIT ;  /* 0x000000000000794d */ /* 0x000fea0003800000 */
        .weak           $__internal_0_$__cuda_sm20_sqrt_rn_f32_slowpath
        .type           $__internal_0_$__cuda_sm20_sqrt_rn_f32_slowpath,@function
        .size           $__internal_0_$__cuda_sm20_sqrt_rn_f32_slowpath,(.L_x_8 - $__internal_0_$__cuda_sm20_sqrt_rn_f32_slowpath)
$__internal_0_$__cuda_sm20_sqrt_rn_f32_slowpath:
[----:B------:R-:W-:-:S13]  /*0430*/  LOP3.LUT P0, RZ, R5, 0x7fffffff, RZ, 0xc0, !PT ;  /* 0x7fffffff05ff7812 */ /* 0x000fda000780c0ff */
[----:B------:R-:W-:Y:S05]  /*0440*/  @!P0 BRA `(.L_x_6) ;  /* 0x0000000000488947 */ /* 0x000fea0003800000 */
[----:B------:R-:W-:Y:S02]  /*0450*/  FSETP.GEU.FTZ.AND P0, PT, R5, RZ, PT ;  /* 0x000000ff0500720b */ /* 0x000fe40003f1e000 */
[----:B------:R-:W-:-:S11]  /*0460*/  MOV R0, R5 ;  /* 0x0000000500007202 */ /* 0x000fd60000000f00 */
[----:B------:R-:W-:Y:S01]  /*0470*/  @!P0 IMAD.MOV.U32 R5, RZ, RZ, 0x7fffffff ;  /* 0x7fffffffff058424 */ /* 0x000fe200078e00ff */
[----:B------:R-:W-:Y:S06]  /*0480*/  @!P0 BRA `(.L_x_6) ;  /* 0x0000000000388947 */ /* 0x000fec0003800000 */
[----:B------:R-:W-:-:S13]  /*0490*/  FSETP.GTU.FTZ.AND P0, PT, |R0|, +INF , PT ;  /* 0x7f8000000000780b */ /* 0x000fda0003f1c200 */
[----:B------:R-:W-:Y:S01]  /*04a0*/  @P0 FADD.FTZ R5, R0, 1 ;  /* 0x3f80000000050421 */ /* 0x000fe20000010000 */
[----:B------:R-:W-:Y:S06]  /*04b0*/  @P0 BRA `(.L_x_6) ;  /* 0x00000000002c0947 */ /* 0x000fec0003800000 */
[----:B------:R-:W-:-:S13]  /*04c0*/  FSETP.NEU.FTZ.AND P0, PT, |R0|, +INF , PT ;  /* 0x7f8000000000780b */ /* 0x000fda0003f1d200 */
[----:B------:R-:W-:Y:S01]  /*04d0*/  @!P0 MOV R5, R0 ;  /* 0x0000000000058202 */ /* 0x000fe20000000f00 */
[----:B------:R-:W-:Y:S06]  /*04e0*/  @!P0 BRA `(.L_x_6) ;  /* 0x0000000000208947 */ /* 0x000fec0003800000 */
[----:B------:R-:W-:-:S04]  /*04f0*/  FFMA R0, R0, 1.84467440737095516160e+19, RZ ;  /* 0x5f80000000007823 */ /* 0x000fc800000000ff */
[----:B------:R-:W0:Y:S02]  /*0500*/  MUFU.RSQ R5, R0 ;  /* 0x0000000000057308 */ /* 0x000e240000001400 */
[----:B0-----:R-:W-:Y:S01]  /*0510*/  FMUL.FTZ R7, R0, R5 ;  /* 0x0000000500077220 */ /* 0x001fe20000410000 */
[----:B------:R-:W-:-:S03]  /*0520*/  FMUL.FTZ R5, R5, 0.5 ;  /* 0x3f00000005057820 */ /* 0x000fc60000410000 */
[----:B------:R-:W-:-:S04]  /*0530*/  FADD.FTZ R6, -R7, -RZ ;  /* 0x800000ff07067221 */ /* 0x000fc80000010100 */
[----:B------:R-:W-:-:S04]  /*0540*/  FFMA R6, R7, R6, R0 ;  /* 0x0000000607067223 */ /* 0x000fc80000000000 */
[----:B------:R-:W-:-:S04]  /*0550*/  FFMA R5, R6, R5, R7 ;  /* 0x0000000506057223 */ /* 0x000fc80000000007 */
[----:B------:R-:W-:-:S07]  /*0560*/  FMUL.FTZ R5, R5, 2.3283064365386962891e-10 ;  /* 0x2f80000005057820 */ /* 0x000fce0000410000 */
.L_x_6:
[----:B------:R-:W-:Y:S02]  /*0570*/  HFMA2 R7, -RZ, RZ, 0, 0 ;  /* 0x00000000ff077431 */ /* 0x000fe400000001ff */
[----:B------:R-:W-:-:S04]  /*0580*/  IMAD.MOV.U32 R6, RZ, RZ, R8 ;  /* 0x000000ffff067224 */ /* 0x000fc800078e0008 */
[----:B------:R-:W-:Y:S05]  /*0590*/  RET.REL.NODEC R6 `(_Z10loop_primeiiPi) ;  /* 0xfffffff806987950 */ /* 0x000fea0003c3ffff */
.L_x_7:
[----:B------:R-:W-:-:S00]  /*05a0*/  BRA `(.L_x_7) ;  /* 0xfffffffc00fc7947 */ /* 0x000fc0000383ffff */
[----:B------:R-:W-:-:S00]  /*05b0*/  NOP ;  /* 0x0000000000007918 */ /* 0x000fc00000000000 */
        /* <DEDUP_REMOVED lines=12> */
.L_x_8:


//--------------------- .nv.shared.reserved.0     --------------------------
	.section	.nv.shared.reserved.0,"aw",@nobits
	.weak		__nv_reservedSMEM_offset_0_alias
	.size		__nv_reservedSMEM_offset_0_alias, 0, 64
	.other		__nv_reservedSMEM_offset_0_alias,@"STO_CUDA_RESERVED_SHARED STV_DEFAULT"
__nv_reservedSMEM_offset_0_alias:
	.zero		0
	.zero		64


//--------------------- .nv.constant0._Z10loop_primeiiPi --------------------------
	.section	.nv.constant0._Z10loop_primeiiPi,"a",@progbits
	.sectionflags	@""
	.align	4
.nv.constant0._Z10loop_primeiiPi:
	.zero		912


//--------------------- SYMBOLS --------------------------

	.type		.nv.reservedSmem.offset0,@object
	.size		.nv.reservedSmem.offset0,0x4
